//
// Generated by NVIDIA NVVM Compiler
//
// Compiler Build ID: CL-36424714
// Cuda compilation tools, release 13.0, V13.0.88
// Based on NVVM 20.0.0
//

.version 9.0
.target sm_100
.address_size 64

	// .globl	_Z8relukernPKfPfm

.visible .entry _Z8relukernPKfPfm(
	.param .u64 .ptr .align 1 _Z8relukernPKfPfm_param_0,
	.param .u64 .ptr .align 1 _Z8relukernPKfPfm_param_1,
	.param .u64 _Z8relukernPKfPfm_param_2
)
{
	.reg .pred 	%p<3>;
	.reg .b32 	%r<7>;
	.reg .b32 	%f<3>;
	.reg .b64 	%rd<14>;

	ld.param.u64 	%rd7, [_Z8relukernPKfPfm_param_0];
	ld.param.u64 	%rd8, [_Z8relukernPKfPfm_param_1];
	ld.param.u64 	%rd9, [_Z8relukernPKfPfm_param_2];
	mov.u32 	%r2, %ntid.x;
	mov.u32 	%r3, %ctaid.x;
	mov.u32 	%r4, %tid.x;
	mad.lo.s32 	%r5, %r2, %r3, %r4;
	cvt.u64.u32 	%rd13, %r5;
	mov.u32 	%r6, %nctaid.x;
	mul.lo.s32 	%r1, %r2, %r6;
	setp.le.u64 	%p1, %rd9, %rd13;
	@%p1 bra 	$L__BB0_3;
	cvt.u64.u32 	%rd2, %r1;
	cvta.to.global.u64 	%rd3, %rd7;
	cvta.to.global.u64 	%rd4, %rd8;
$L__BB0_2:
	shl.b64 	%rd10, %rd13, 2;
	add.s64 	%rd11, %rd3, %rd10;
	ld.global.f32 	%f1, [%rd11];
	max.f32 	%f2, %f1, 0f00000000;
	add.s64 	%rd12, %rd4, %rd10;
	st.global.f32 	[%rd12], %f2;
	add.s64 	%rd13, %rd13, %rd2;
	setp.lt.u64 	%p2, %rd13, %rd9;
	@%p2 bra 	$L__BB0_2;
$L__BB0_3:
	ret;

}


// ===== COMPILED SASS (sm_100) =====

	.target	sm_100

	.elftype	@"ET_EXEC"


//--------------------- .note.nv.tkinfo           --------------------------
	.section	.note.nv.tkinfo,"",@"SHT_NOTE"
	.sectionflags	@"SHF_NOTE_NV_TKINFO"
	.tkinfo
        /*0018*/ 	.word	0x00000002
        /*0030*/ 	.string	""
        /*0030*/ 	.string	"ptxas"
        /*0030*/ 	.string	"Cuda compilation tools, release 13.0, V13.0.88"
        /*0030*/ 	.string	"Build cuda_13.0.r13.0/compiler.36424714_0"
        /*0030*/ 	.string	"-arch sm_100 -m 64 "



//--------------------- .note.nv.cuinfo           --------------------------
	.section	.note.nv.cuinfo,"",@"SHT_NOTE"
	.sectionflags	@"SHF_NOTE_NV_CUINFO"
        /*0018*/ 	.short	0x0002
        /*001a*/ 	.short	0x0064
        /*001c*/ 	.short	0x0082
	.zero		2


//--------------------- .nv.info                  --------------------------
	.section	.nv.info,"",@"SHT_CUDA_INFO"
	.align	4


	//----- nvinfo : EIATTR_REGCOUNT
	.align		4
        /*0000*/ 	.byte	0x04, 0x2f
        /*0002*/ 	.short	(.L_1 - .L_0)
	.align		4
.L_0:
        /*0004*/ 	.word	index@(_Z8relukernPKfPfm)
        /*0008*/ 	.word	0x0000000c


	//----- nvinfo : EIATTR_FRAME_SIZE
	.align		4
.L_1:
        /*000c*/ 	.byte	0x04, 0x11
        /*000e*/ 	.short	(.L_3 - .L_2)
	.align		4
.L_2:
        /*0010*/ 	.word	index@(_Z8relukernPKfPfm)
        /*0014*/ 	.word	0x00000000


	//----- nvinfo : EIATTR_MIN_STACK_SIZE
	.align		4
.L_3:
        /*0018*/ 	.byte	0x04, 0x12
        /*001a*/ 	.short	(.L_5 - .L_4)
	.align		4
.L_4:
        /*001c*/ 	.word	index@(_Z8relukernPKfPfm)
        /*0020*/ 	.word	0x00000000
.L_5:


//--------------------- .nv.compat                --------------------------
	.section	.nv.compat,"",@"SHT_CUDA_COMPAT_INFO"
	.align	4
        /*0000*/ 	.byte	0x02, 0x09, 0x00, 0x00, 0x02, 0x02, 0x01, 0x00, 0x02, 0x05, 0x05, 0x00, 0x03, 0x07, 0x01, 0x01
        /*0010*/ 	.byte	0x02, 0x03, 0x00, 0x00, 0x02, 0x06, 0x01, 0x00, 0x04, 0x0b, 0x08, 0x00, 0x09, 0x00, 0x00, 0x00
        /*0020*/ 	.byte	0x00, 0x00, 0x00, 0x00


//--------------------- .nv.info._Z8relukernPKfPfm --------------------------
	.section	.nv.info._Z8relukernPKfPfm,"",@"SHT_CUDA_INFO"
	.sectionflags	@""
	.align	4


	//----- nvinfo : EIATTR_CUDA_API_VERSION
	.align		4
        /*0000*/ 	.byte	0x04, 0x37
        /*0002*/ 	.short	(.L_7 - .L_6)
.L_6:
        /*0004*/ 	.word	0x00000082


	//----- nvinfo : EIATTR_KPARAM_INFO
	.align		4
.L_7:
        /*0008*/ 	.byte	0x04, 0x17
        /*000a*/ 	.short	(.L_9 - .L_8)
.L_8:
        /*000c*/ 	.word	0x00000000
        /*0010*/ 	.short	0x0002
        /*0012*/ 	.short	0x0010
        /*0014*/ 	.byte	0x00, 0xf0, 0x21, 0x00


	//----- nvinfo : EIATTR_KPARAM_INFO
	.align		4
.L_9:
        /*0018*/ 	.byte	0x04, 0x17
        /*001a*/ 	.short	(.L_11 - .L_10)
.L_10:
        /*001c*/ 	.word	0x00000000
        /*0020*/ 	.short	0x0001
        /*0022*/ 	.short	0x0008
        /*0024*/ 	.byte	0x00, 0xf5, 0x21, 0x00


	//----- nvinfo : EIATTR_KPARAM_INFO
	.align		4
.L_11:
        /*0028*/ 	.byte	0x04, 0x17
        /*002a*/ 	.short	(.L_13 - .L_12)
.L_12:
        /*002c*/ 	.word	0x00000000
        /*0030*/ 	.short	0x0000
        /*0032*/ 	.short	0x0000
        /*0034*/ 	.byte	0x00, 0xf5, 0x21, 0x00


	//----- nvinfo : EIATTR_SPARSE_MMA_MASK
	.align		4
.L_13:
        /*0038*/ 	.byte	0x03, 0x50
        /*003a*/ 	.short	0x0000


	//----- nvinfo : EIATTR_MAXREG_COUNT
	.align		4
        /*003c*/ 	.byte	0x03, 0x1b
        /*003e*/ 	.short	0x00ff


	//----- nvinfo : EIATTR_MERCURY_ISA_VERSION
	.align		4
        /*0040*/ 	.byte	0x03, 0x5f
        /*0042*/ 	.short	0x0101


	//----- nvinfo : EIATTR_VRC_CTA_INIT_COUNT
	.align		4
        /*0044*/ 	.byte	0x02, 0x4a
	.zero		1
	.zero		1


	//----- nvinfo : EIATTR_EXIT_INSTR_OFFSETS
	.align		4
        /*0048*/ 	.byte	0x04, 0x1c
        /*004a*/ 	.short	(.L_15 - .L_14)


	//   ....[0]....
.L_14:
        /*004c*/ 	.word	0x000000a0


	//   ....[1]....
        /*0050*/ 	.word	0x000001c0


	//----- nvinfo : EIATTR_CRS_STACK_SIZE
	.align		4
.L_15:
        /*0054*/ 	.byte	0x04, 0x1e
        /*0056*/ 	.short	(.L_17 - .L_16)
.L_16:
        /*0058*/ 	.word	0x00000000


	//----- nvinfo : EIATTR_CBANK_PARAM_SIZE
	.align		4
.L_17:
        /*005c*/ 	.byte	0x03, 0x19
        /*005e*/ 	.short	0x0018


	//----- nvinfo : EIATTR_PARAM_CBANK
	.align		4
        /*0060*/ 	.byte	0x04, 0x0a
        /*0062*/ 	.short	(.L_19 - .L_18)
	.align		4
.L_18:
        /*0064*/ 	.word	index@(.nv.constant0._Z8relukernPKfPfm)
        /*0068*/ 	.short	0x0380
        /*006a*/ 	.short	0x0018


	//----- nvinfo : EIATTR_SW_WAR
	.align		4
.L_19:
        /*006c*/ 	.byte	0x04, 0x36
        /*006e*/ 	.short	(.L_21 - .L_20)
.L_20:
        /*0070*/ 	.word	0x00000008
.L_21:


//--------------------- .nv.callgraph             --------------------------
	.section	.nv.callgraph,"",@"SHT_CUDA_CALLGRAPH"
	.align	4
	.sectionentsize	8
	.align		4
        /*0000*/ 	.word	0x00000000
	.align		4
        /*0004*/ 	.word	0xffffffff
	.align		4
        /*0008*/ 	.word	0x00000000
	.align		4
        /*000c*/ 	.word	0xfffffffe
	.align		4
        /*0010*/ 	.word	0x00000000
	.align		4
        /*0014*/ 	.word	0xfffffffd
	.align		4
        /*0018*/ 	.word	0x00000000
	.align		4
        /*001c*/ 	.word	0xfffffffc


//--------------------- .text._Z8relukernPKfPfm   --------------------------
	.section	.text._Z8relukernPKfPfm,"ax",@progbits
	.align	128
        .global         _Z8relukernPKfPfm
        .type           _Z8relukernPKfPfm,@function
        .size           _Z8relukernPKfPfm,(.L_x_2 - _Z8relukernPKfPfm)
        .other          _Z8relukernPKfPfm,@"STO_CUDA_ENTRY STV_DEFAULT"
_Z8relukernPKfPfm:
.text._Z8relukernPKfPfm:
[----:B------:R-:W-:Y:S01]  /*0000*/  LDC R1, c[0x0][0x37c] ;  /* 0x0000df00ff017b82 */ /* 0x000fe20000000800 */
[----:B------:R-:W0:Y:S01]  /*0010*/  S2R R0, SR_CTAID.X ;  /* 0x0000000000007919 */ /* 0x000e220000002500 */
[----:B------:R-:W0:Y:S01]  /*0020*/  LDCU UR4, c[0x0][0x360] ;  /* 0x00006c00ff0477ac */ /* 0x000e220008000800 */
[----:B------:R-:W0:Y:S01]  /*0030*/  S2R R3, SR_TID.X ;  /* 0x0000000000037919 */ /* 0x000e220000002100 */
[----:B------:R-:W1:Y:S01]  /*0040*/  LDCU.64 UR8, c[0x0][0x390] ;  /* 0x00007200ff0877ac */ /* 0x000e620008000a00 */
[----:B------:R-:W2:Y:S01]  /*0050*/  LDCU UR5, c[0x0][0x370] ;  /* 0x00006e00ff0577ac */ /* 0x000ea20008000800 */
[----:B0-----:R-:W-:Y:S01]  /*0060*/  IMAD R0, R0, UR4, R3 ;  /* 0x0000000400007c24 */ /* 0x001fe2000f8e0203 */
[----:B--2---:R-:W-:-:S04]  /*0070*/  UIMAD UR4, UR4, UR5, URZ ;  /* 0x00000005040472a4 */ /* 0x004fc8000f8e02ff */
[----:B-1----:R-:W-:-:S04]  /*0080*/  ISETP.GE.U32.AND P0, PT, R0, UR8, PT ;  /* 0x0000000800007c0c */ /* 0x002fc8000bf06070 */
[----:B------:R-:W-:-:S13]  /*0090*/  ISETP.GE.U32.AND.EX P0, PT, RZ, UR9, PT, P0 ;  /* 0x00000009ff007c0c */ /* 0x000fda000bf06100 */
[----:B------:R-:W-:Y:S05]  /*00a0*/  @P0 EXIT ;  /* 0x000000000000094d */ /* 0x000fea0003800000 */
[----:B------:R-:W-:Y:S01]  /*00b0*/  IMAD.MOV.U32 R9, RZ, RZ, RZ ;  /* 0x000000ffff097224 */ /* 0x000fe200078e00ff */
[----:B------:R-:W0:Y:S01]  /*00c0*/  LDCU.64 UR6, c[0x0][0x358] ;  /* 0x00006b00ff0677ac */ /* 0x000e220008000a00 */
[----:B------:R-:W1:Y:S05]  /*00d0*/  LDCU.128 UR12, c[0x0][0x380] ;  /* 0x00007000ff0c77ac */ /* 0x000e6a0008000c00 */
.L_x_0:
[C---:B--2---:R-:W-:Y:S01]  /*00e0*/  IMAD.SHL.U32 R4, R0.reuse, 0x4, RZ ;  /* 0x0000000400047824 */ /* 0x044fe200078e00ff */
[----:B------:R-:W-:-:S04]  /*00f0*/  SHF.L.U64.HI R5, R0, 0x2, R9 ;  /* 0x0000000200057819 */ /* 0x000fc80000010209 */
[----:B-1----:R-:W-:-:S04]  /*0100*/  IADD3 R2, P0, PT, R4, UR12, RZ ;  /* 0x0000000c04027c10 */ /* 0x002fc8000ff1e0ff */
[----:B------:R-:W-:-:S05]  /*0110*/  IADD3.X R3, PT, PT, R5, UR13, RZ, P0, !PT ;  /* 0x0000000d05037c10 */ /* 0x000fca00087fe4ff */
[----:B0-----:R-:W2:Y:S01]  /*0120*/  LDG.E R2, desc[UR6][R2.64] ;  /* 0x0000000602027981 */ /* 0x001ea2000c1e1900 */
[----:B------:R-:W-:-:S04]  /*0130*/  IADD3 R4, P0, PT, R4, UR14, RZ ;  /* 0x0000000e04047c10 */ /* 0x000fc8000ff1e0ff */
[----:B------:R-:W-:Y:S02]  /*0140*/  IADD3.X R5, PT, PT, R5, UR15, RZ, P0, !PT ;  /* 0x0000000f05057c10 */ /* 0x000fe400087fe4ff */
[----:B------:R-:W-:-:S05]  /*0150*/  IADD3 R0, P0, PT, R0, UR4, RZ ;  /* 0x0000000400007c10 */ /* 0x000fca000ff1e0ff */
[----:B------:R-:W-:Y:S01]  /*0160*/  IMAD.X R9, RZ, RZ, R9, P0 ;  /* 0x000000ffff097224 */ /* 0x000fe200000e0609 */
[----:B------:R-:W-:-:S04]  /*0170*/  ISETP.GE.U32.AND P0, PT, R0, UR8, PT ;  /* 0x0000000800007c0c */ /* 0x000fc8000bf06070 */
[----:B------:R-:W-:Y:S02]  /*0180*/  ISETP.GE.U32.AND.EX P0, PT, R9, UR9, PT, P0 ;  /* 0x0000000909007c0c */ /* 0x000fe4000bf06100 */
[----:B--2---:R-:W-:-:S05]  /*0190*/  FMNMX R7, RZ, R2, !PT ;  /* 0x00000002ff077209 */ /* 0x004fca0007800000 */
[----:B------:R2:W-:Y:S06]  /*01a0*/  STG.E desc[UR6][R4.64], R7 ;  /* 0x0000000704007986 */ /* 0x0005ec000c101906 */
[----:B------:R-:W-:Y:S05]  /*01b0*/  @!P0 BRA `(.L_x_0) ;  /* 0xfffffffc00c88947 */ /* 0x000fea000383ffff */
[----:B------:R-:W-:Y:S05]  /*01c0*/  EXIT ;  /* 0x000000000000794d */ /* 0x000fea0003800000 */
.L_x_1:
[----:B------:R-:W-:-:S00]  /*01d0*/  BRA `(.L_x_1) ;  /* 0xfffffffc00fc7947 */ /* 0x000fc0000383ffff */
[----:B------:R-:W-:-:S00]  /*01e0*/  NOP ;  /* 0x0000000000007918 */ /* 0x000fc00000000000 */
        /* <DEDUP_REMOVED lines=9> */
.L_x_2:


//--------------------- .nv.shared.reserved.0     --------------------------
	.section	.nv.shared.reserved.0,"aw",@nobits
	.weak		__nv_reservedSMEM_offset_0_alias
	.size		__nv_reservedSMEM_offset_0_alias, 0, 64
	.other		__nv_reservedSMEM_offset_0_alias,@"STO_CUDA_RESERVED_SHARED STV_DEFAULT"
__nv_reservedSMEM_offset_0_alias:
	.zero		0
	.zero		64


//--------------------- .nv.constant0._Z8relukernPKfPfm --------------------------
	.section	.nv.constant0._Z8relukernPKfPfm,"a",@progbits
	.sectionflags	@""
	.align	4
.nv.constant0._Z8relukernPKfPfm:
	.zero		920


//--------------------- SYMBOLS --------------------------

	.type		.nv.reservedSmem.offset0,@object
	.size		.nv.reservedSmem.offset0,0x4
